//
// Generated by NVIDIA NVVM Compiler
//
// Compiler Build ID: CL-36424714
// Cuda compilation tools, release 13.0, V13.0.88
// Based on NVVM 20.0.0
//

.version 9.0
.target sm_100
.address_size 64

	// .globl	_Z10mysgemm_v1iiiPfS_S_

.visible .entry _Z10mysgemm_v1iiiPfS_S_(
	.param .u32 _Z10mysgemm_v1iiiPfS_S__param_0,
	.param .u32 _Z10mysgemm_v1iiiPfS_S__param_1,
	.param .u32 _Z10mysgemm_v1iiiPfS_S__param_2,
	.param .u64 .ptr .align 1 _Z10mysgemm_v1iiiPfS_S__param_3,
	.param .u64 .ptr .align 1 _Z10mysgemm_v1iiiPfS_S__param_4,
	.param .u64 .ptr .align 1 _Z10mysgemm_v1iiiPfS_S__param_5
)
.maxntid 1024
{
	.reg .pred 	%p<10>;
	.reg .b32 	%r<40>;
	.reg .b32 	%f<68>;
	.reg .b64 	%rd<53>;

	ld.param.u32 	%r18, [_Z10mysgemm_v1iiiPfS_S__param_0];
	ld.param.u32 	%r19, [_Z10mysgemm_v1iiiPfS_S__param_1];
	ld.param.u64 	%rd7, [_Z10mysgemm_v1iiiPfS_S__param_3];
	ld.param.u64 	%rd8, [_Z10mysgemm_v1iiiPfS_S__param_4];
	ld.param.u64 	%rd6, [_Z10mysgemm_v1iiiPfS_S__param_5];
	cvta.to.global.u64 	%rd1, %rd8;
	cvta.to.global.u64 	%rd2, %rd7;
	mov.u32 	%r20, %ntid.x;
	mov.u32 	%r21, %ctaid.x;
	mov.u32 	%r22, %tid.x;
	mad.lo.s32 	%r1, %r20, %r21, %r22;
	mov.u32 	%r23, %ntid.y;
	mov.u32 	%r24, %ctaid.y;
	mov.u32 	%r25, %tid.y;
	mad.lo.s32 	%r2, %r23, %r24, %r25;
	setp.lt.s32 	%p1, %r19, 1;
	mov.f32 	%f67, 0f00000000;
	@%p1 bra 	$L__BB0_12;
	mul.lo.s32 	%r3, %r19, %r2;
	and.b32  	%r4, %r19, 7;
	setp.lt.u32 	%p2, %r19, 8;
	mov.f32 	%f67, 0f00000000;
	mov.b32 	%r38, 0;
	@%p2 bra 	$L__BB0_4;
	and.b32  	%r38, %r19, 2147483640;
	neg.s32 	%r36, %r38;
	shl.b32 	%r7, %r18, 3;
	mul.wide.u32 	%rd9, %r3, 4;
	add.s64 	%rd10, %rd9, %rd1;
	add.s64 	%rd52, %rd10, 16;
	mov.f32 	%f67, 0f00000000;
	mul.wide.s32 	%rd13, %r18, 4;
	mov.u32 	%r35, %r1;
$L__BB0_3:
	.pragma "nounroll";
	mul.wide.s32 	%rd11, %r35, 4;
	add.s64 	%rd12, %rd2, %rd11;
	ld.global.nc.f32 	%f17, [%rd12];
	ld.global.nc.f32 	%f18, [%rd52+-16];
	fma.rn.f32 	%f19, %f17, %f18, %f67;
	add.s64 	%rd14, %rd12, %rd13;
	ld.global.nc.f32 	%f20, [%rd14];
	ld.global.nc.f32 	%f21, [%rd52+-12];
	fma.rn.f32 	%f22, %f20, %f21, %f19;
	add.s64 	%rd15, %rd14, %rd13;
	ld.global.nc.f32 	%f23, [%rd15];
	ld.global.nc.f32 	%f24, [%rd52+-8];
	fma.rn.f32 	%f25, %f23, %f24, %f22;
	add.s64 	%rd16, %rd15, %rd13;
	ld.global.nc.f32 	%f26, [%rd16];
	ld.global.nc.f32 	%f27, [%rd52+-4];
	fma.rn.f32 	%f28, %f26, %f27, %f25;
	add.s64 	%rd17, %rd16, %rd13;
	ld.global.nc.f32 	%f29, [%rd17];
	ld.global.nc.f32 	%f30, [%rd52];
	fma.rn.f32 	%f31, %f29, %f30, %f28;
	add.s64 	%rd18, %rd17, %rd13;
	ld.global.nc.f32 	%f32, [%rd18];
	ld.global.nc.f32 	%f33, [%rd52+4];
	fma.rn.f32 	%f34, %f32, %f33, %f31;
	add.s64 	%rd19, %rd18, %rd13;
	ld.global.nc.f32 	%f35, [%rd19];
	ld.global.nc.f32 	%f36, [%rd52+8];
	fma.rn.f32 	%f37, %f35, %f36, %f34;
	add.s64 	%rd20, %rd19, %rd13;
	ld.global.nc.f32 	%f38, [%rd20];
	ld.global.nc.f32 	%f39, [%rd52+12];
	fma.rn.f32 	%f67, %f38, %f39, %f37;
	add.s32 	%r36, %r36, 8;
	add.s32 	%r35, %r35, %r7;
	add.s64 	%rd52, %rd52, 32;
	setp.ne.s32 	%p3, %r36, 0;
	@%p3 bra 	$L__BB0_3;
$L__BB0_4:
	setp.eq.s32 	%p4, %r4, 0;
	@%p4 bra 	$L__BB0_12;
	and.b32  	%r13, %r19, 3;
	setp.lt.u32 	%p5, %r4, 4;
	@%p5 bra 	$L__BB0_7;
	mad.lo.s32 	%r27, %r38, %r18, %r1;
	mul.wide.s32 	%rd21, %r27, 4;
	add.s64 	%rd22, %rd2, %rd21;
	ld.global.nc.f32 	%f41, [%rd22];
	add.s32 	%r28, %r38, %r3;
	mul.wide.u32 	%rd23, %r28, 4;
	add.s64 	%rd24, %rd1, %rd23;
	ld.global.nc.f32 	%f42, [%rd24];
	fma.rn.f32 	%f43, %f41, %f42, %f67;
	mul.wide.s32 	%rd25, %r18, 4;
	add.s64 	%rd26, %rd22, %rd25;
	ld.global.nc.f32 	%f44, [%rd26];
	cvt.u64.u32 	%rd27, %r3;
	cvt.u64.u32 	%rd28, %r38;
	add.s64 	%rd29, %rd28, %rd27;
	shl.b64 	%rd30, %rd29, 2;
	add.s64 	%rd31, %rd1, %rd30;
	ld.global.nc.f32 	%f45, [%rd31+4];
	fma.rn.f32 	%f46, %f44, %f45, %f43;
	add.s64 	%rd32, %rd26, %rd25;
	ld.global.nc.f32 	%f47, [%rd32];
	ld.global.nc.f32 	%f48, [%rd31+8];
	fma.rn.f32 	%f49, %f47, %f48, %f46;
	add.s64 	%rd33, %rd32, %rd25;
	ld.global.nc.f32 	%f50, [%rd33];
	ld.global.nc.f32 	%f51, [%rd31+12];
	fma.rn.f32 	%f67, %f50, %f51, %f49;
	add.s32 	%r38, %r38, 4;
$L__BB0_7:
	setp.eq.s32 	%p6, %r13, 0;
	@%p6 bra 	$L__BB0_12;
	setp.eq.s32 	%p7, %r13, 1;
	@%p7 bra 	$L__BB0_10;
	mad.lo.s32 	%r29, %r38, %r18, %r1;
	mul.wide.s32 	%rd34, %r29, 4;
	add.s64 	%rd35, %rd2, %rd34;
	ld.global.nc.f32 	%f53, [%rd35];
	add.s32 	%r30, %r38, %r3;
	mul.wide.u32 	%rd36, %r30, 4;
	add.s64 	%rd37, %rd1, %rd36;
	ld.global.nc.f32 	%f54, [%rd37];
	fma.rn.f32 	%f55, %f53, %f54, %f67;
	mul.wide.s32 	%rd38, %r18, 4;
	add.s64 	%rd39, %rd35, %rd38;
	ld.global.nc.f32 	%f56, [%rd39];
	cvt.u64.u32 	%rd40, %r3;
	cvt.u64.u32 	%rd41, %r38;
	add.s64 	%rd42, %rd41, %rd40;
	shl.b64 	%rd43, %rd42, 2;
	add.s64 	%rd44, %rd1, %rd43;
	ld.global.nc.f32 	%f57, [%rd44+4];
	fma.rn.f32 	%f67, %f56, %f57, %f55;
	add.s32 	%r38, %r38, 2;
$L__BB0_10:
	and.b32  	%r31, %r19, 1;
	setp.eq.b32 	%p8, %r31, 1;
	not.pred 	%p9, %p8;
	@%p9 bra 	$L__BB0_12;
	mad.lo.s32 	%r32, %r38, %r18, %r1;
	mul.wide.s32 	%rd45, %r32, 4;
	add.s64 	%rd46, %rd2, %rd45;
	ld.global.nc.f32 	%f58, [%rd46];
	add.s32 	%r33, %r38, %r3;
	mul.wide.u32 	%rd47, %r33, 4;
	add.s64 	%rd48, %rd1, %rd47;
	ld.global.nc.f32 	%f59, [%rd48];
	fma.rn.f32 	%f67, %f58, %f59, %f67;
$L__BB0_12:
	cvta.to.global.u64 	%rd49, %rd6;
	mad.lo.s32 	%r34, %r2, %r18, %r1;
	mul.wide.s32 	%rd50, %r34, 4;
	add.s64 	%rd51, %rd49, %rd50;
	st.global.f32 	[%rd51], %f67;
	ret;

}


// ===== COMPILED SASS (sm_100) =====

	.target	sm_100

	.elftype	@"ET_EXEC"


//--------------------- .note.nv.tkinfo           --------------------------
	.section	.note.nv.tkinfo,"",@"SHT_NOTE"
	.sectionflags	@"SHF_NOTE_NV_TKINFO"
	.tkinfo
        /*0018*/ 	.word	0x00000002
        /*0030*/ 	.string	""
        /*0030*/ 	.string	"ptxas"
        /*0030*/ 	.string	"Cuda compilation tools, release 13.0, V13.0.88"
        /*0030*/ 	.string	"Build cuda_13.0.r13.0/compiler.36424714_0"
        /*0030*/ 	.string	"-arch sm_100 -m 64 "



//--------------------- .note.nv.cuinfo           --------------------------
	.section	.note.nv.cuinfo,"",@"SHT_NOTE"
	.sectionflags	@"SHF_NOTE_NV_CUINFO"
        /*0018*/ 	.short	0x0002
        /*001a*/ 	.short	0x0064
        /*001c*/ 	.short	0x0082
	.zero		2


//--------------------- .nv.info                  --------------------------
	.section	.nv.info,"",@"SHT_CUDA_INFO"
	.align	4


	//----- nvinfo : EIATTR_REGCOUNT
	.align		4
        /*0000*/ 	.byte	0x04, 0x2f
        /*0002*/ 	.short	(.L_1 - .L_0)
	.align		4
.L_0:
        /*0004*/ 	.word	index@(_Z10mysgemm_v1iiiPfS_S_)
        /*0008*/ 	.word	0x00000020


	//----- nvinfo : EIATTR_FRAME_SIZE
	.align		4
.L_1:
        /*000c*/ 	.byte	0x04, 0x11
        /*000e*/ 	.short	(.L_3 - .L_2)
	.align		4
.L_2:
        /*0010*/ 	.word	index@(_Z10mysgemm_v1iiiPfS_S_)
        /*0014*/ 	.word	0x00000000


	//----- nvinfo : EIATTR_MIN_STACK_SIZE
	.align		4
.L_3:
        /*0018*/ 	.byte	0x04, 0x12
        /*001a*/ 	.short	(.L_5 - .L_4)
	.align		4
.L_4:
        /*001c*/ 	.word	index@(_Z10mysgemm_v1iiiPfS_S_)
        /*0020*/ 	.word	0x00000000
.L_5:


//--------------------- .nv.compat                --------------------------
	.section	.nv.compat,"",@"SHT_CUDA_COMPAT_INFO"
	.align	4
        /*0000*/ 	.byte	0x02, 0x09, 0x00, 0x00, 0x02, 0x02, 0x01, 0x00, 0x02, 0x05, 0x05, 0x00, 0x03, 0x07, 0x01, 0x01
        /*0010*/ 	.byte	0x02, 0x03, 0x00, 0x00, 0x02, 0x06, 0x01, 0x00, 0x04, 0x0b, 0x08, 0x00, 0x09, 0x00, 0x00, 0x00
        /*0020*/ 	.byte	0x00, 0x00, 0x00, 0x00


//--------------------- .nv.info._Z10mysgemm_v1iiiPfS_S_ --------------------------
	.section	.nv.info._Z10mysgemm_v1iiiPfS_S_,"",@"SHT_CUDA_INFO"
	.sectionflags	@""
	.align	4


	//----- nvinfo : EIATTR_CUDA_API_VERSION
	.align		4
        /*0000*/ 	.byte	0x04, 0x37
        /*0002*/ 	.short	(.L_7 - .L_6)
.L_6:
        /*0004*/ 	.word	0x00000082


	//----- nvinfo : EIATTR_KPARAM_INFO
	.align		4
.L_7:
        /*0008*/ 	.byte	0x04, 0x17
        /*000a*/ 	.short	(.L_9 - .L_8)
.L_8:
        /*000c*/ 	.word	0x00000000
        /*0010*/ 	.short	0x0005
        /*0012*/ 	.short	0x0020
        /*0014*/ 	.byte	0x00, 0xf5, 0x21, 0x00


	//----- nvinfo : EIATTR_KPARAM_INFO
	.align		4
.L_9:
        /*0018*/ 	.byte	0x04, 0x17
        /*001a*/ 	.short	(.L_11 - .L_10)
.L_10:
        /*001c*/ 	.word	0x00000000
        /*0020*/ 	.short	0x0004
        /*0022*/ 	.short	0x0018
        /*0024*/ 	.byte	0x00, 0xf5, 0x21, 0x00


	//----- nvinfo : EIATTR_KPARAM_INFO
	.align		4
.L_11:
        /*0028*/ 	.byte	0x04, 0x17
        /*002a*/ 	.short	(.L_13 - .L_12)
.L_12:
        /*002c*/ 	.word	0x00000000
        /*0030*/ 	.short	0x0003
        /*0032*/ 	.short	0x0010
        /*0034*/ 	.byte	0x00, 0xf5, 0x21, 0x00


	//----- nvinfo : EIATTR_KPARAM_INFO
	.align		4
.L_13:
        /*0038*/ 	.byte	0x04, 0x17
        /*003a*/ 	.short	(.L_15 - .L_14)
.L_14:
        /*003c*/ 	.word	0x00000000
        /*0040*/ 	.short	0x0002
        /*0042*/ 	.short	0x0008
        /*0044*/ 	.byte	0x00, 0xf0, 0x11, 0x00


	//----- nvinfo : EIATTR_KPARAM_INFO
	.align		4
.L_15:
        /*0048*/ 	.byte	0x04, 0x17
        /*004a*/ 	.short	(.L_17 - .L_16)
.L_16:
        /*004c*/ 	.word	0x00000000
        /*0050*/ 	.short	0x0001
        /*0052*/ 	.short	0x0004
        /*0054*/ 	.byte	0x00, 0xf0, 0x11, 0x00


	//----- nvinfo : EIATTR_KPARAM_INFO
	.align		4
.L_17:
        /*0058*/ 	.byte	0x04, 0x17
        /*005a*/ 	.short	(.L_19 - .L_18)
.L_18:
        /*005c*/ 	.word	0x00000000
        /*0060*/ 	.short	0x0000
        /*0062*/ 	.short	0x0000
        /*0064*/ 	.byte	0x00, 0xf0, 0x11, 0x00


	//----- nvinfo : EIATTR_SPARSE_MMA_MASK
	.align		4
.L_19:
        /*0068*/ 	.byte	0x03, 0x50
        /*006a*/ 	.short	0x0000


	//----- nvinfo : EIATTR_MAXREG_COUNT
	.align		4
        /*006c*/ 	.byte	0x03, 0x1b
        /*006e*/ 	.short	0x0040


	//----- nvinfo : EIATTR_MERCURY_ISA_VERSION
	.align		4
        /*0070*/ 	.byte	0x03, 0x5f
        /*0072*/ 	.short	0x0101


	//----- nvinfo : EIATTR_VRC_CTA_INIT_COUNT
	.align		4
        /*0074*/ 	.byte	0x02, 0x4a
	.zero		1
	.zero		1


	//----- nvinfo : EIATTR_EXIT_INSTR_OFFSETS
	.align		4
        /*0078*/ 	.byte	0x04, 0x1c
        /*007a*/ 	.short	(.L_21 - .L_20)


	//   ....[0]....
.L_20:
        /*007c*/ 	.word	0x000008f0


	//----- nvinfo : EIATTR_MAX_THREADS
	.align		4
.L_21:
        /*0080*/ 	.byte	0x04, 0x05
        /*0082*/ 	.short	(.L_23 - .L_22)
.L_22:
        /*0084*/ 	.word	0x00000400
        /*0088*/ 	.word	0x00000001
        /*008c*/ 	.word	0x00000001


	//----- nvinfo : EIATTR_CBANK_PARAM_SIZE
	.align		4
.L_23:
        /*0090*/ 	.byte	0x03, 0x19
        /*0092*/ 	.short	0x0028


	//----- nvinfo : EIATTR_PARAM_CBANK
	.align		4
        /*0094*/ 	.byte	0x04, 0x0a
        /*0096*/ 	.short	(.L_25 - .L_24)
	.align		4
.L_24:
        /*0098*/ 	.word	index@(.nv.constant0._Z10mysgemm_v1iiiPfS_S_)
        /*009c*/ 	.short	0x0380
        /*009e*/ 	.short	0x0028


	//----- nvinfo : EIATTR_SW_WAR
	.align		4
.L_25:
        /*00a0*/ 	.byte	0x04, 0x36
        /*00a2*/ 	.short	(.L_27 - .L_26)
.L_26:
        /*00a4*/ 	.word	0x00000008
.L_27:


//--------------------- .nv.callgraph             --------------------------
	.section	.nv.callgraph,"",@"SHT_CUDA_CALLGRAPH"
	.align	4
	.sectionentsize	8
	.align		4
        /*0000*/ 	.word	0x00000000
	.align		4
        /*0004*/ 	.word	0xffffffff
	.align		4
        /*0008*/ 	.word	0x00000000
	.align		4
        /*000c*/ 	.word	0xfffffffe
	.align		4
        /*0010*/ 	.word	0x00000000
	.align		4
        /*0014*/ 	.word	0xfffffffd
	.align		4
        /*0018*/ 	.word	0x00000000
	.align		4
        /*001c*/ 	.word	0xfffffffc


//--------------------- .text._Z10mysgemm_v1iiiPfS_S_ --------------------------
	.section	.text._Z10mysgemm_v1iiiPfS_S_,"ax",@progbits
	.align	128
        .global         _Z10mysgemm_v1iiiPfS_S_
        .type           _Z10mysgemm_v1iiiPfS_S_,@function
        .size           _Z10mysgemm_v1iiiPfS_S_,(.L_x_5 - _Z10mysgemm_v1iiiPfS_S_)
        .other          _Z10mysgemm_v1iiiPfS_S_,@"STO_CUDA_ENTRY STV_DEFAULT"
_Z10mysgemm_v1iiiPfS_S_:
.text._Z10mysgemm_v1iiiPfS_S_:
[----:B------:R-:W-:Y:S08]  /*0000*/  LDC R1, c[0x0][0x37c] ;  /* 0x0000df00ff017b82 */ /* 0x000ff00000000800 */
[----:B------:R-:W0:Y:S01]  /*0010*/  LDC R0, c[0x0][0x384] ;  /* 0x0000e100ff007b82 */ /* 0x000e220000000800 */
[----:B------:R-:W1:Y:S01]  /*0020*/  S2R R16, SR_CTAID.X ;  /* 0x0000000000107919 */ /* 0x000e620000002500 */
[----:B------:R-:W1:Y:S01]  /*0030*/  LDCU UR6, c[0x0][0x360] ;  /* 0x00006c00ff0677ac */ /* 0x000e620008000800 */
[----:B------:R-:W-:Y:S01]  /*0040*/  HFMA2 R28, -RZ, RZ, 0, 0 ;  /* 0x00000000ff1c7431 */ /* 0x000fe200000001ff */
[----:B------:R-:W1:Y:S01]  /*0050*/  S2R R3, SR_TID.X ;  /* 0x0000000000037919 */ /* 0x000e620000002100 */
[----:B------:R-:W2:Y:S01]  /*0060*/  LDCU UR7, c[0x0][0x364] ;  /* 0x00006c80ff0777ac */ /* 0x000ea20008000800 */
[----:B------:R-:W2:Y:S01]  /*0070*/  S2R R17, SR_CTAID.Y ;  /* 0x0000000000117919 */ /* 0x000ea20000002600 */
[----:B------:R-:W3:Y:S01]  /*0080*/  LDCU.64 UR4, c[0x0][0x358] ;  /* 0x00006b00ff0477ac */ /* 0x000ee20008000a00 */
[----:B------:R-:W2:Y:S01]  /*0090*/  S2R R2, SR_TID.Y ;  /* 0x0000000000027919 */ /* 0x000ea20000002200 */
[----:B0-----:R-:W-:Y:S01]  /*00a0*/  ISETP.GE.AND P0, PT, R0, 0x1, PT ;  /* 0x000000010000780c */ /* 0x001fe20003f06270 */
[----:B-1----:R-:W-:-:S02]  /*00b0*/  IMAD R16, R16, UR6, R3 ;  /* 0x0000000610107c24 */ /* 0x002fc4000f8e0203 */
[----:B--2---:R-:W-:-:S10]  /*00c0*/  IMAD R17, R17, UR7, R2 ;  /* 0x0000000711117c24 */ /* 0x004fd4000f8e0202 */
[----:B---3--:R-:W-:Y:S05]  /*00d0*/  @!P0 BRA `(.L_x_0) ;  /* 0x0000000400f08947 */ /* 0x008fea0003800000 */
[C---:B------:R-:W-:Y:S01]  /*00e0*/  ISETP.GE.U32.AND P1, PT, R0.reuse, 0x8, PT ;  /* 0x000000080000780c */ /* 0x040fe20003f26070 */
[----:B------:R-:W-:Y:S01]  /*00f0*/  IMAD R19, R17, R0, RZ ;  /* 0x0000000011137224 */ /* 0x000fe200078e02ff */
[----:B------:R-:W-:Y:S02]  /*0100*/  LOP3.LUT R26, R0, 0x7, RZ, 0xc0, !PT ;  /* 0x00000007001a7812 */ /* 0x000fe400078ec0ff */
[----:B------:R-:W-:Y:S02]  /*0110*/  MOV R28, RZ ;  /* 0x000000ff001c7202 */ /* 0x000fe40000000f00 */
[----:B------:R-:W-:Y:S02]  /*0120*/  ISETP.NE.AND P0, PT, R26, RZ, PT ;  /* 0x000000ff1a00720c */ /* 0x000fe40003f05270 */
[----:B------:R-:W-:-:S05]  /*0130*/  MOV R20, RZ ;  /* 0x000000ff00147202 */ /* 0x000fca0000000f00 */
[----:B------:R-:W-:Y:S06]  /*0140*/  @!P1 BRA `(.L_x_1) ;  /* 0x0000000000c89947 */ /* 0x000fec0003800000 */
[----:B------:R-:W0:Y:S01]  /*0150*/  LDC.64 R2, c[0x0][0x398] ;  /* 0x0000e600ff027b82 */ /* 0x000e220000000a00 */
[----:B------:R-:W-:Y:S02]  /*0160*/  LOP3.LUT R20, R0, 0x7ffffff8, RZ, 0xc0, !PT ;  /* 0x7ffffff800147812 */ /* 0x000fe400078ec0ff */
[----:B------:R-:W-:Y:S02]  /*0170*/  MOV R28, RZ ;  /* 0x000000ff001c7202 */ /* 0x000fe40000000f00 */
[----:B------:R-:W-:Y:S02]  /*0180*/  MOV R21, R16 ;  /* 0x0000001000157202 */ /* 0x000fe40000000f00 */
[----:B------:R-:W-:Y:S01]  /*0190*/  IADD3 R18, PT, PT, -R20, RZ, RZ ;  /* 0x000000ff14127210 */ /* 0x000fe20007ffe1ff */
[----:B0-----:R-:W-:-:S03]  /*01a0*/  IMAD.WIDE.U32 R2, R19, 0x4, R2 ;  /* 0x0000000413027825 */ /* 0x001fc600078e0002 */
[----:B------:R-:W-:-:S04]  /*01b0*/  IADD3 R4, P1, PT, R2, 0x10, RZ ;  /* 0x0000001002047810 */ /* 0x000fc80007f3e0ff */
[----:B------:R-:W-:-:S09]  /*01c0*/  IADD3.X R5, PT, PT, RZ, R3, RZ, P1, !PT ;  /* 0x00000003ff057210 */ /* 0x000fd20000ffe4ff */
.L_x_2:
[----:B------:R-:W0:Y:S01]  /*01d0*/  LDC.64 R14, c[0x0][0x390] ;  /* 0x0000e400ff0e7b82 */ /* 0x000e220000000a00 */
[----:B------:R-:W-:Y:S02]  /*01e0*/  MOV R2, R4 ;  /* 0x0000000400027202 */ /* 0x000fe40000000f00 */
[----:B------:R-:W-:-:S05]  /*01f0*/  MOV R3, R5 ;  /* 0x0000000500037202 */ /* 0x000fca0000000f00 */
[----:B------:R-:W2:Y:S01]  /*0200*/  LDG.E.CONSTANT R13, desc[UR4][R2.64+-0x10] ;  /* 0xfffff004020d7981 */ /* 0x000ea2000c1e9900 */
[----:B------:R-:W1:Y:S03]  /*0210*/  LDC R23, c[0x0][0x380] ;  /* 0x0000e000ff177b82 */ /* 0x000e660000000800 */
[----:B------:R-:W3:Y:S04]  /*0220*/  LDG.E.CONSTANT R22, desc[UR4][R2.64+-0xc] ;  /* 0xfffff40402167981 */ /* 0x000ee8000c1e9900 */
[----:B------:R-:W4:Y:S01]  /*0230*/  LDG.E.CONSTANT R24, desc[UR4][R2.64+-0x8] ;  /* 0xfffff80402187981 */ /* 0x000f22000c1e9900 */
[----:B0-----:R-:W-:-:S05]  /*0240*/  IMAD.WIDE R14, R21, 0x4, R14 ;  /* 0x00000004150e7825 */ /* 0x001fca00078e020e */
[----:B------:R1:W2:Y:S02]  /*0250*/  LDG.E.CONSTANT R27, desc[UR4][R14.64] ;  /* 0x000000040e1b7981 */ /* 0x0002a4000c1e9900 */
[----:B-1----:R-:W-:-:S05]  /*0260*/  IMAD.WIDE R14, R23, 0x4, R14 ;  /* 0x00000004170e7825 */ /* 0x002fca00078e020e */
[----:B------:R0:W3:Y:S01]  /*0270*/  LDG.E.CONSTANT R25, desc[UR4][R14.64] ;  /* 0x000000040e197981 */ /* 0x0000e2000c1e9900 */
[----:B------:R-:W-:-:S04]  /*0280*/  IMAD.WIDE R10, R23, 0x4, R14 ;  /* 0x00000004170a7825 */ /* 0x000fc800078e020e */
[C---:B------:R-:W-:Y:S02]  /*0290*/  IMAD.WIDE R8, R23.reuse, 0x4, R10 ;  /* 0x0000000417087825 */ /* 0x040fe400078e020a */
[----:B------:R-:W4:Y:S02]  /*02a0*/  LDG.E.CONSTANT R11, desc[UR4][R10.64] ;  /* 0x000000040a0b7981 */ /* 0x000f24000c1e9900 */
[C---:B------:R-:W-:Y:S02]  /*02b0*/  IMAD.WIDE R4, R23.reuse, 0x4, R8 ;  /* 0x0000000417047825 */ /* 0x040fe400078e0208 */
[----:B------:R-:W5:Y:S02]  /*02c0*/  LDG.E.CONSTANT R8, desc[UR4][R8.64] ;  /* 0x0000000408087981 */ /* 0x000f64000c1e9900 */
[----:B------:R-:W-:Y:S02]  /*02d0*/  IMAD.WIDE R6, R23, 0x4, R4 ;  /* 0x0000000417067825 */ /* 0x000fe400078e0204 */
[----:B------:R-:W5:Y:S04]  /*02e0*/  LDG.E.CONSTANT R10, desc[UR4][R2.64+0x4] ;  /* 0x00000404020a7981 */ /* 0x000f68000c1e9900 */
[----:B------:R-:W5:Y:S04]  /*02f0*/  LDG.E.CONSTANT R4, desc[UR4][R4.64] ;  /* 0x0000000404047981 */ /* 0x000f68000c1e9900 */
[----:B------:R-:W5:Y:S04]  /*0300*/  LDG.E.CONSTANT R9, desc[UR4][R2.64+0xc] ;  /* 0x00000c0402097981 */ /* 0x000f68000c1e9900 */
[----:B------:R-:W5:Y:S01]  /*0310*/  LDG.E.CONSTANT R5, desc[UR4][R2.64] ;  /* 0x0000000402057981 */ /* 0x000f62000c1e9900 */
[----:B--2---:R-:W-:-:S03]  /*0320*/  FFMA R28, R27, R13, R28 ;  /* 0x0000000d1b1c7223 */ /* 0x004fc6000000001c */
[----:B------:R-:W5:Y:S01]  /*0330*/  LDG.E.CONSTANT R27, desc[UR4][R2.64+-0x4] ;  /* 0xfffffc04021b7981 */ /* 0x000f62000c1e9900 */
[----:B------:R-:W-:-:S03]  /*0340*/  IMAD.WIDE R12, R23, 0x4, R6 ;  /* 0x00000004170c7825 */ /* 0x000fc600078e0206 */
[----:B------:R-:W2:Y:S01]  /*0350*/  LDG.E.CONSTANT R6, desc[UR4][R6.64] ;  /* 0x0000000406067981 */ /* 0x000ea2000c1e9900 */
[----:B0-----:R-:W-:-:S03]  /*0360*/  IMAD.WIDE R14, R23, 0x4, R12 ;  /* 0x00000004170e7825 */ /* 0x001fc600078e020c */
[----:B------:R-:W2:Y:S04]  /*0370*/  LDG.E.CONSTANT R29, desc[UR4][R12.64] ;  /* 0x000000040c1d7981 */ /* 0x000ea8000c1e9900 */
[----:B------:R-:W2:Y:S04]  /*0380*/  LDG.E.CONSTANT R14, desc[UR4][R14.64] ;  /* 0x000000040e0e7981 */ /* 0x000ea8000c1e9900 */
[----:B------:R-:W2:Y:S01]  /*0390*/  LDG.E.CONSTANT R12, desc[UR4][R2.64+0x8] ;  /* 0x00000804020c7981 */ /* 0x000ea2000c1e9900 */
[----:B---3--:R-:W-:Y:S01]  /*03a0*/  FFMA R22, R25, R22, R28 ;  /* 0x0000001619167223 */ /* 0x008fe2000000001c */
[----:B------:R-:W-:-:S03]  /*03b0*/  IADD3 R18, PT, PT, R18, 0x8, RZ ;  /* 0x0000000812127810 */ /* 0x000fc60007ffe0ff */
[----:B----4-:R-:W-:Y:S01]  /*03c0*/  FFMA R11, R11, R24, R22 ;  /* 0x000000180b0b7223 */ /* 0x010fe20000000016 */
[----:B------:R-:W-:Y:S02]  /*03d0*/  ISETP.NE.AND P1, PT, R18, RZ, PT ;  /* 0x000000ff1200720c */ /* 0x000fe40003f25270 */
[----:B------:R-:W-:Y:S01]  /*03e0*/  LEA R21, R23, R21, 0x3 ;  /* 0x0000001517157211 */ /* 0x000fe200078e18ff */
[----:B-----5:R-:W-:-:S04]  /*03f0*/  FFMA R11, R8, R27, R11 ;  /* 0x0000001b080b7223 */ /* 0x020fc8000000000b */
[----:B------:R-:W-:-:S04]  /*0400*/  FFMA R5, R4, R5, R11 ;  /* 0x0000000504057223 */ /* 0x000fc8000000000b */
[----:B--2---:R-:W-:Y:S01]  /*0410*/  FFMA R6, R6, R10, R5 ;  /* 0x0000000a06067223 */ /* 0x004fe20000000005 */
[----:B------:R-:W-:-:S04]  /*0420*/  IADD3 R4, P2, PT, R2, 0x20, RZ ;  /* 0x0000002002047810 */ /* 0x000fc80007f5e0ff */
[----:B------:R-:W-:Y:S01]  /*0430*/  IADD3.X R5, PT, PT, RZ, R3, RZ, P2, !PT ;  /* 0x00000003ff057210 */ /* 0x000fe200017fe4ff */
[----:B------:R-:W-:-:S04]  /*0440*/  FFMA R29, R29, R12, R6 ;  /* 0x0000000c1d1d7223 */ /* 0x000fc80000000006 */
[----:B------:R-:W-:Y:S01]  /*0450*/  FFMA R28, R14, R9, R29 ;  /* 0x000000090e1c7223 */ /* 0x000fe2000000001d */
[----:B------:R-:W-:Y:S06]  /*0460*/  @P1 BRA `(.L_x_2) ;  /* 0xfffffffc00581947 */ /* 0x000fec000383ffff */
.L_x_1:
[----:B------:R-:W-:Y:S05]  /*0470*/  @!P0 BRA `(.L_x_0) ;  /* 0x0000000400088947 */ /* 0x000fea0003800000 */
[----:B------:R-:W-:Y:S02]  /*0480*/  ISETP.GE.U32.AND P1, PT, R26, 0x4, PT ;  /* 0x000000041a00780c */ /* 0x000fe40003f26070 */
[----:B------:R-:W-:-:S04]  /*0490*/  LOP3.LUT R14, R0, 0x3, RZ, 0xc0, !PT ;  /* 0x00000003000e7812 */ /* 0x000fc800078ec0ff */
[----:B------:R-:W-:-:S07]  /*04a0*/  ISETP.NE.AND P0, PT, R14, RZ, PT ;  /* 0x000000ff0e00720c */ /* 0x000fce0003f05270 */
[----:B------:R-:W-:Y:S06]  /*04b0*/  @!P1 BRA `(.L_x_3) ;  /* 0x0000000000709947 */ /* 0x000fec0003800000 */
[----:B------:R-:W0:Y:S01]  /*04c0*/  LDC R11, c[0x0][0x380] ;  /* 0x0000e000ff0b7b82 */ /* 0x000e220000000800 */
[----:B------:R-:W1:Y:S01]  /*04d0*/  LDCU.64 UR6, c[0x0][0x398] ;  /* 0x00007300ff0677ac */ /* 0x000e620008000a00 */
[----:B------:R-:W-:-:S06]  /*04e0*/  IADD3 R7, PT, PT, R19, R20, RZ ;  /* 0x0000001413077210 */ /* 0x000fcc0007ffe0ff */
[----:B------:R-:W2:Y:S08]  /*04f0*/  LDC.64 R4, c[0x0][0x390] ;  /* 0x0000e400ff047b82 */ /* 0x000eb00000000a00 */
[----:B------:R-:W3:Y:S01]  /*0500*/  LDC.64 R12, c[0x0][0x398] ;  /* 0x0000e600ff0c7b82 */ /* 0x000ee20000000a00 */
[----:B0-----:R-:W-:-:S04]  /*0510*/  IMAD R3, R20, R11, R16 ;  /* 0x0000000b14037224 */ /* 0x001fc800078e0210 */
[----:B--2---:R-:W-:Y:S01]  /*0520*/  IMAD.WIDE R4, R3, 0x4, R4 ;  /* 0x0000000403047825 */ /* 0x004fe200078e0204 */
[----:B------:R-:W-:-:S04]  /*0530*/  IADD3 R3, P1, PT, R19, R20, RZ ;  /* 0x0000001413037210 */ /* 0x000fc80007f3e0ff */
[----:B------:R-:W-:Y:S02]  /*0540*/  IADD3.X R8, PT, PT, RZ, RZ, RZ, P1, !PT ;  /* 0x000000ffff087210 */ /* 0x000fe40000ffe4ff */
[----:B-1----:R-:W-:Y:S01]  /*0550*/  LEA R2, P1, R3, UR6, 0x2 ;  /* 0x0000000603027c11 */ /* 0x002fe2000f8210ff */
[----:B---3--:R-:W-:-:S03]  /*0560*/  IMAD.WIDE.U32 R12, R7, 0x4, R12 ;  /* 0x00000004070c7825 */ /* 0x008fc600078e000c */
[----:B------:R-:W-:Y:S01]  /*0570*/  LEA.HI.X R3, R3, UR7, R8, 0x2, P1 ;  /* 0x0000000703037c11 */ /* 0x000fe200088f1408 */
[C---:B------:R-:W-:Y:S02]  /*0580*/  IMAD.WIDE R6, R11.reuse, 0x4, R4 ;  /* 0x000000040b067825 */ /* 0x040fe400078e0204 */
[----:B------:R-:W2:Y:S04]  /*0590*/  LDG.E.CONSTANT R12, desc[UR4][R12.64] ;  /* 0x000000040c0c7981 */ /* 0x000ea8000c1e9900 */
[----:B------:R-:W2:Y:S01]  /*05a0*/  LDG.E.CONSTANT R5, desc[UR4][R4.64] ;  /* 0x0000000404057981 */ /* 0x000ea2000c1e9900 */
[----:B------:R-:W-:-:S03]  /*05b0*/  IMAD.WIDE R8, R11, 0x4, R6 ;  /* 0x000000040b087825 */ /* 0x000fc600078e0206 */
[----:B------:R-:W3:Y:S04]  /*05c0*/  LDG.E.CONSTANT R7, desc[UR4][R6.64] ;  /* 0x0000000406077981 */ /* 0x000ee8000c1e9900 */
[----:B------:R-:W3:Y:S01]  /*05d0*/  LDG.E.CONSTANT R15, desc[UR4][R2.64+0x4] ;  /* 0x00000404020f7981 */ /* 0x000ee2000c1e9900 */
[----:B------:R-:W-:-:S03]  /*05e0*/  IMAD.WIDE R10, R11, 0x4, R8 ;  /* 0x000000040b0a7825 */ /* 0x000fc600078e0208 */
[----:B------:R-:W4:Y:S04]  /*05f0*/  LDG.E.CONSTANT R18, desc[UR4][R8.64] ;  /* 0x0000000408127981 */ /* 0x000f28000c1e9900 */
[----:B------:R-:W4:Y:S04]  /*0600*/  LDG.E.CONSTANT R21, desc[UR4][R2.64+0x8] ;  /* 0x0000080402157981 */ /* 0x000f28000c1e9900 */
[----:B------:R-:W5:Y:S04]  /*0610*/  LDG.E.CONSTANT R22, desc[UR4][R2.64+0xc] ;  /* 0x00000c0402167981 */ /* 0x000f68000c1e9900 */
[----:B------:R-:W5:Y:S01]  /*0620*/  LDG.E.CONSTANT R10, desc[UR4][R10.64] ;  /* 0x000000040a0a7981 */ /* 0x000f62000c1e9900 */
[----:B------:R-:W-:Y:S01]  /*0630*/  IADD3 R20, PT, PT, R20, 0x4, RZ ;  /* 0x0000000414147810 */ /* 0x000fe20007ffe0ff */
[----:B--2---:R-:W-:-:S04]  /*0640*/  FFMA R28, R5, R12, R28 ;  /* 0x0000000c051c7223 */ /* 0x004fc8000000001c */
[----:B---3--:R-:W-:-:S04]  /*0650*/  FFMA R15, R7, R15, R28 ;  /* 0x0000000f070f7223 */ /* 0x008fc8000000001c */
[----:B----4-:R-:W-:-:S04]  /*0660*/  FFMA R15, R18, R21, R15 ;  /* 0x00000015120f7223 */ /* 0x010fc8000000000f */
[----:B-----5:R-:W-:-:S07]  /*0670*/  FFMA R28, R10, R22, R15 ;  /* 0x000000160a1c7223 */ /* 0x020fce000000000f */
.L_x_3:
[----:B------:R-:W-:Y:S05]  /*0680*/  @!P0 BRA `(.L_x_0) ;  /* 0x0000000000848947 */ /* 0x000fea0003800000 */
[----:B------:R-:W-:Y:S01]  /*0690*/  ISETP.NE.AND P1, PT, R14, 0x1, PT ;  /* 0x000000010e00780c */ /* 0x000fe20003f25270 */
[----:B------:R-:W0:Y:S01]  /*06a0*/  LDC.64 R10, c[0x0][0x398] ;  /* 0x0000e600ff0a7b82 */ /* 0x000e220000000a00 */
[----:B------:R-:W-:-:S04]  /*06b0*/  LOP3.LUT R0, R0, 0x1, RZ, 0xc0, !PT ;  /* 0x0000000100007812 */ /* 0x000fc800078ec0ff */
[----:B------:R-:W-:-:S03]  /*06c0*/  ISETP.NE.U32.AND P0, PT, R0, 0x1, PT ;  /* 0x000000010000780c */ /* 0x000fc60003f05070 */
[----:B------:R-:W1:Y:S04]  /*06d0*/  LDC.64 R8, c[0x0][0x390] ;  /* 0x0000e400ff087b82 */ /* 0x000e680000000a00 */
[CC--:B------:R-:W-:Y:S02]  /*06e0*/  @P1 IADD3 R15, PT, PT, R19.reuse, R20.reuse, RZ ;  /* 0x00000014130f1210 */ /* 0x0c0fe40007ffe0ff */
[----:B------:R-:W-:Y:S02]  /*06f0*/  @P1 IADD3 R0, P2, PT, R19, R20, RZ ;  /* 0x0000001413001210 */ /* 0x000fe40007f5e0ff */
[----:B------:R-:W2:Y:S02]  /*0700*/  @P1 LDC R13, c[0x0][0x380] ;  /* 0x0000e000ff0d1b82 */ /* 0x000ea40000000800 */
[----:B------:R-:W-:-:S06]  /*0710*/  @P1 IADD3.X R12, PT, PT, RZ, RZ, RZ, P2, !PT ;  /* 0x000000ffff0c1210 */ /* 0x000fcc00017fe4ff */
[----:B------:R-:W3:Y:S01]  /*0720*/  @P1 LDC.64 R6, c[0x0][0x398] ;  /* 0x0000e600ff061b82 */ /* 0x000ee20000000a00 */
[----:B0-----:R-:W-:-:S06]  /*0730*/  @P1 IMAD.WIDE.U32 R10, R15, 0x4, R10 ;  /* 0x000000040f0a1825 */ /* 0x001fcc00078e000a */
[----:B------:R-:W4:Y:S01]  /*0740*/  @P1 LDG.E.CONSTANT R10, desc[UR4][R10.64] ;  /* 0x000000040a0a1981 */ /* 0x000f22000c1e9900 */
[----:B------:R-:W0:Y:S08]  /*0750*/  @!P0 LDC R21, c[0x0][0x380] ;  /* 0x0000e000ff158b82 */ /* 0x000e300000000800 */
[----:B------:R-:W5:Y:S01]  /*0760*/  LDC.64 R4, c[0x0][0x390] ;  /* 0x0000e400ff047b82 */ /* 0x000f620000000a00 */
[C---:B--2---:R-:W-:Y:S01]  /*0770*/  @P1 IMAD R15, R20.reuse, R13, R16 ;  /* 0x0000000d140f1224 */ /* 0x044fe200078e0210 */
[----:B------:R-:W-:-:S03]  /*0780*/  @P1 IADD3 R20, PT, PT, R20, 0x2, RZ ;  /* 0x0000000214141810 */ /* 0x000fc60007ffe0ff */
[----:B-1----:R-:W-:-:S03]  /*0790*/  @P1 IMAD.WIDE R8, R15, 0x4, R8 ;  /* 0x000000040f081825 */ /* 0x002fc600078e0208 */
[----:B------:R-:W1:Y:S01]  /*07a0*/  LDC.64 R2, c[0x0][0x398] ;  /* 0x0000e600ff027b82 */ /* 0x000e620000000a00 */
[C---:B---3--:R-:W-:Y:S02]  /*07b0*/  @P1 LEA R6, P2, R0.reuse, R6, 0x2 ;  /* 0x0000000600061211 */ /* 0x048fe400078410ff */
[----:B------:R-:W-:Y:S02]  /*07c0*/  @!P0 IADD3 R19, PT, PT, R19, R20, RZ ;  /* 0x0000001413138210 */ /* 0x000fe40007ffe0ff */
[----:B------:R-:W-:Y:S01]  /*07d0*/  @P1 LEA.HI.X R7, R0, R7, R12, 0x2, P2 ;  /* 0x0000000700071211 */ /* 0x000fe200010f140c */
[----:B------:R-:W-:-:S04]  /*07e0*/  @P1 IMAD.WIDE R12, R13, 0x4, R8 ;  /* 0x000000040d0c1825 */ /* 0x000fc800078e0208 */
[----:B0-----:R-:W-:Y:S01]  /*07f0*/  @!P0 IMAD R15, R20, R21, R16 ;  /* 0x00000015140f8224 */ /* 0x001fe200078e0210 */
[----:B------:R-:W2:Y:S04]  /*0800*/  @P1 LDG.E.CONSTANT R6, desc[UR4][R6.64+0x4] ;  /* 0x0000040406061981 */ /* 0x000ea8000c1e9900 */
[----:B------:R-:W4:Y:S01]  /*0810*/  @P1 LDG.E.CONSTANT R21, desc[UR4][R8.64] ;  /* 0x0000000408151981 */ /* 0x000f22000c1e9900 */
[----:B-----5:R-:W-:-:S03]  /*0820*/  @!P0 IMAD.WIDE R4, R15, 0x4, R4 ;  /* 0x000000040f048825 */ /* 0x020fc600078e0204 */
[----:B------:R-:W2:Y:S04]  /*0830*/  @P1 LDG.E.CONSTANT R13, desc[UR4][R12.64] ;  /* 0x000000040c0d1981 */ /* 0x000ea8000c1e9900 */
[----:B------:R-:W3:Y:S01]  /*0840*/  @!P0 LDG.E.CONSTANT R5, desc[UR4][R4.64] ;  /* 0x0000000404058981 */ /* 0x000ee2000c1e9900 */
[----:B-1----:R-:W-:-:S06]  /*0850*/  @!P0 IMAD.WIDE.U32 R2, R19, 0x4, R2 ;  /* 0x0000000413028825 */ /* 0x002fcc00078e0002 */
[----:B------:R-:W3:Y:S01]  /*0860*/  @!P0 LDG.E.CONSTANT R2, desc[UR4][R2.64] ;  /* 0x0000000402028981 */ /* 0x000ee2000c1e9900 */
[----:B----4-:R-:W-:-:S04]  /*0870*/  @P1 FFMA R10, R21, R10, R28 ;  /* 0x0000000a150a1223 */ /* 0x010fc8000000001c */
[----:B--2---:R-:W-:-:S04]  /*0880*/  @P1 FFMA R28, R13, R6, R10 ;  /* 0x000000060d1c1223 */ /* 0x004fc8000000000a */
[----:B---3--:R-:W-:-:S07]  /*0890*/  @!P0 FFMA R28, R5, R2, R28 ;  /* 0x00000002051c8223 */ /* 0x008fce000000001c */
.L_x_0:
[----:B------:R-:W0:Y:S01]  /*08a0*/  LDC.64 R2, c[0x0][0x3a0] ;  /* 0x0000e800ff027b82 */ /* 0x000e220000000a00 */
[----:B------:R-:W1:Y:S02]  /*08b0*/  LDCU UR6, c[0x0][0x380] ;  /* 0x00007000ff0677ac */ /* 0x000e640008000800 */
[----:B-1----:R-:W-:-:S04]  /*08c0*/  IMAD R17, R17, UR6, R16 ;  /* 0x0000000611117c24 */ /* 0x002fc8000f8e0210 */
[----:B0-----:R-:W-:-:S05]  /*08d0*/  IMAD.WIDE R2, R17, 0x4, R2 ;  /* 0x0000000411027825 */ /* 0x001fca00078e0202 */
[----:B------:R-:W-:Y:S01]  /*08e0*/  STG.E desc[UR4][R2.64], R28 ;  /* 0x0000001c02007986 */ /* 0x000fe2000c101904 */
[----:B------:R-:W-:Y:S05]  /*08f0*/  EXIT ;  /* 0x000000000000794d */ /* 0x000fea0003800000 */
.L_x_4:
[----:B------:R-:W-:-:S00]  /*0900*/  BRA `(.L_x_4) ;  /* 0xfffffffc00fc7947 */ /* 0x000fc0000383ffff */
[----:B------:R-:W-:-:S00]  /*0910*/  NOP ;  /* 0x0000000000007918 */ /* 0x000fc00000000000 */
        /* <DEDUP_REMOVED lines=14> */
.L_x_5:


//--------------------- .nv.shared.reserved.0     --------------------------
	.section	.nv.shared.reserved.0,"aw",@nobits
	.weak		__nv_reservedSMEM_offset_0_alias
	.size		__nv_reservedSMEM_offset_0_alias, 0, 64
	.other		__nv_reservedSMEM_offset_0_alias,@"STO_CUDA_RESERVED_SHARED STV_DEFAULT"
__nv_reservedSMEM_offset_0_alias:
	.zero		0
	.zero		64


//--------------------- .nv.constant0._Z10mysgemm_v1iiiPfS_S_ --------------------------
	.section	.nv.constant0._Z10mysgemm_v1iiiPfS_S_,"a",@progbits
	.sectionflags	@""
	.align	4
.nv.constant0._Z10mysgemm_v1iiiPfS_S_:
	.zero		936


//--------------------- SYMBOLS --------------------------

	.type		.nv.reservedSmem.offset0,@object
	.size		.nv.reservedSmem.offset0,0x4
